//
// Generated by NVIDIA NVVM Compiler
//
// Compiler Build ID: CL-36424714
// Cuda compilation tools, release 13.0, V13.0.88
// Based on NVVM 20.0.0
//

.version 9.0
.target sm_100
.address_size 64

	// .globl	_Z6onda2dPfS_S_fffi
// _ZZ6onda2dPfS_S_fffiE4temp has been demoted
// _ZZ6onda2dPfS_S_fffiE9izquierda has been demoted
// _ZZ6onda2dPfS_S_fffiE7derecha has been demoted
// _ZZ6onda2dPfS_S_fffiE6arriba has been demoted
// _ZZ6onda2dPfS_S_fffiE5abajo has been demoted

.visible .entry _Z6onda2dPfS_S_fffi(
	.param .u64 .ptr .align 1 _Z6onda2dPfS_S_fffi_param_0,
	.param .u64 .ptr .align 1 _Z6onda2dPfS_S_fffi_param_1,
	.param .u64 .ptr .align 1 _Z6onda2dPfS_S_fffi_param_2,
	.param .f32 _Z6onda2dPfS_S_fffi_param_3,
	.param .f32 _Z6onda2dPfS_S_fffi_param_4,
	.param .f32 _Z6onda2dPfS_S_fffi_param_5,
	.param .u32 _Z6onda2dPfS_S_fffi_param_6
)
{
	.reg .pred 	%p<18>;
	.reg .b32 	%r<113>;
	.reg .b32 	%f<61>;
	.reg .b64 	%rd<29>;
	.reg .b64 	%fd<9>;
	// demoted variable
	.shared .align 4 .b8 _ZZ6onda2dPfS_S_fffiE4temp[4096];
	// demoted variable
	.shared .align 4 .b8 _ZZ6onda2dPfS_S_fffiE9izquierda[128];
	// demoted variable
	.shared .align 4 .b8 _ZZ6onda2dPfS_S_fffiE7derecha[128];
	// demoted variable
	.shared .align 4 .b8 _ZZ6onda2dPfS_S_fffiE6arriba[128];
	// demoted variable
	.shared .align 4 .b8 _ZZ6onda2dPfS_S_fffiE5abajo[128];
	ld.param.u64 	%rd8, [_Z6onda2dPfS_S_fffi_param_0];
	cvta.to.global.u64 	%rd1, %rd8;
	mov.u32 	%r1, %tid.x;
	mov.u32 	%r2, %tid.y;
	mov.u32 	%r3, %ctaid.x;
	mov.u32 	%r4, %ntid.x;
	mov.u32 	%r38, %ctaid.y;
	mov.u32 	%r5, %ntid.y;
	mov.u32 	%r6, %nctaid.x;
	mul.lo.s32 	%r39, %r4, %r6;
	mov.u32 	%r8, %nctaid.y;
	mul.lo.s32 	%r40, %r5, %r8;
	mul.lo.s32 	%r10, %r3, %r4;
	add.s32 	%r41, %r10, %r1;
	mad.lo.s32 	%r42, %r38, %r5, %r2;
	setp.eq.s32 	%p1, %r41, 0;
	add.s32 	%r43, %r39, -1;
	setp.ge.s32 	%p2, %r41, %r43;
	setp.eq.s32 	%p3, %r42, 0;
	or.pred  	%p4, %p1, %p3;
	or.pred  	%p5, %p4, %p2;
	add.s32 	%r44, %r40, -1;
	setp.ge.u32 	%p6, %r42, %r44;
	or.pred  	%p7, %p5, %p6;
	@%p7 bra 	$L__BB0_21;
	ld.param.u32 	%r106, [_Z6onda2dPfS_S_fffi_param_6];
	mad.lo.s32 	%r13, %r42, %r39, %r41;
	mul.wide.s32 	%rd11, %r13, 4;
	add.s64 	%rd2, %rd1, %rd11;
	ld.global.f32 	%f28, [%rd2];
	mul.lo.s32 	%r14, %r2, %r5;
	add.s32 	%r45, %r14, %r1;
	shl.b32 	%r46, %r45, 2;
	mov.u32 	%r47, _ZZ6onda2dPfS_S_fffiE4temp;
	add.s32 	%r15, %r47, %r46;
	st.shared.f32 	[%r15], %f28;
	setp.lt.s32 	%p8, %r106, 1;
	@%p8 bra 	$L__BB0_21;
	ld.param.u32 	%r107, [_Z6onda2dPfS_S_fffi_param_6];
	ld.param.f32 	%f56, [_Z6onda2dPfS_S_fffi_param_5];
	ld.param.f32 	%f55, [_Z6onda2dPfS_S_fffi_param_4];
	ld.param.f32 	%f54, [_Z6onda2dPfS_S_fffi_param_3];
	ld.param.u64 	%rd28, [_Z6onda2dPfS_S_fffi_param_2];
	ld.param.u64 	%rd27, [_Z6onda2dPfS_S_fffi_param_1];
	cvta.to.global.u64 	%rd12, %rd28;
	cvta.to.global.u64 	%rd13, %rd27;
	add.s32 	%r16, %r4, -1;
	mul.f32 	%f29, %f54, %f54;
	mul.f32 	%f30, %f55, %f55;
	add.s32 	%r49, %r14, %r5;
	shl.b32 	%r50, %r5, 2;
	add.s32 	%r17, %r15, %r50;
	shl.b32 	%r51, %r5, 1;
	sub.s32 	%r52, %r49, %r51;
	add.s32 	%r53, %r52, %r1;
	shl.b32 	%r54, %r53, 2;
	add.s32 	%r18, %r47, %r54;
	div.rn.f32 	%f31, %f29, %f30;
	shl.b32 	%r56, %r1, 2;
	add.s32 	%r19, %r47, %r56;
	shl.b32 	%r57, %r14, 2;
	add.s32 	%r20, %r47, %r57;
	mad.lo.s32 	%r58, %r42, %r5, %r41;
	mul.wide.u32 	%rd14, %r58, 4;
	add.s64 	%rd3, %rd13, %rd14;
	add.s64 	%rd4, %rd12, %rd14;
	mul.wide.s32 	%rd15, %r13, 4;
	add.s64 	%rd5, %rd13, %rd15;
	add.s64 	%rd6, %rd12, %rd15;
	mul.f32 	%f32, %f56, %f31;
	mul.f32 	%f33, %f56, %f32;
	cvt.f64.f32 	%fd1, %f33;
	neg.s32 	%r112, %r107;
	mul.lo.s32 	%r59, %r5, %r4;
	mul.lo.s32 	%r60, %r59, %r8;
	mul.lo.s32 	%r22, %r60, %r6;
	mul.lo.s32 	%r61, %r6, %r42;
	add.s32 	%r62, %r61, %r6;
	add.s32 	%r63, %r3, %r62;
	mad.lo.s32 	%r110, %r4, %r63, %r1;
	add.s32 	%r64, %r3, %r61;
	mad.lo.s32 	%r109, %r4, %r64, %r1;
	mad.lo.s32 	%r65, %r40, %r42, %r1;
	add.s32 	%r108, %r65, %r10;
	mov.b32 	%r111, 1;
$L__BB0_3:
	ld.param.u64 	%rd26, [_Z6onda2dPfS_S_fffi_param_0];
	cvta.to.global.u64 	%rd7, %rd26;
	mov.u32 	%r66, %ntid.y;
	add.s32 	%r31, %r66, -1;
	setp.ne.s32 	%p9, %r1, %r16;
	@%p9 bra 	$L__BB0_5;
	add.s32 	%r78, %r109, 1;
	mul.wide.s32 	%rd22, %r78, 4;
	add.s64 	%rd23, %rd7, %rd22;
	ld.global.f32 	%f37, [%rd23];
	shl.b32 	%r79, %r2, 2;
	mov.u32 	%r80, _ZZ6onda2dPfS_S_fffiE9izquierda;
	add.s32 	%r81, %r80, %r79;
	st.shared.f32 	[%r81], %f37;
	bra.uni 	$L__BB0_11;
$L__BB0_5:
	setp.ne.s32 	%p10, %r1, 0;
	@%p10 bra 	$L__BB0_7;
	add.s32 	%r74, %r111, -1;
	mul.wide.s32 	%rd20, %r74, 4;
	add.s64 	%rd21, %rd2, %rd20;
	ld.global.f32 	%f36, [%rd21];
	shl.b32 	%r75, %r2, 2;
	mov.u32 	%r76, _ZZ6onda2dPfS_S_fffiE7derecha;
	add.s32 	%r77, %r76, %r75;
	st.shared.f32 	[%r77], %f36;
	bra.uni 	$L__BB0_11;
$L__BB0_7:
	setp.ne.s32 	%p11, %r2, %r31;
	@%p11 bra 	$L__BB0_9;
	mul.wide.s32 	%rd18, %r110, 4;
	add.s64 	%rd19, %rd7, %rd18;
	ld.global.f32 	%f35, [%rd19];
	shl.b32 	%r71, %r1, 2;
	mov.u32 	%r72, _ZZ6onda2dPfS_S_fffiE5abajo;
	add.s32 	%r73, %r72, %r71;
	st.shared.f32 	[%r73], %f35;
	bra.uni 	$L__BB0_11;
$L__BB0_9:
	setp.ne.s32 	%p12, %r2, 0;
	@%p12 bra 	$L__BB0_11;
	add.s32 	%r67, %r111, -1;
	mul.wide.s32 	%rd16, %r67, 4;
	add.s64 	%rd17, %rd2, %rd16;
	ld.global.f32 	%f34, [%rd17];
	shl.b32 	%r68, %r1, 2;
	mov.u32 	%r69, _ZZ6onda2dPfS_S_fffiE6arriba;
	add.s32 	%r70, %r69, %r68;
	st.shared.f32 	[%r70], %f34;
$L__BB0_11:
	bar.sync 	0;
	@%p9 bra 	$L__BB0_13;
	shl.b32 	%r103, %r2, 2;
	mov.u32 	%r104, _ZZ6onda2dPfS_S_fffiE9izquierda;
	add.s32 	%r105, %r104, %r103;
	ld.shared.f32 	%f46, [%r105];
	ld.shared.f32 	%f47, [%r15+-4];
	ld.shared.f32 	%f57, [%r15];
	ld.shared.f32 	%f60, [%r17];
	add.f32 	%f59, %f46, %f47;
	ld.shared.f32 	%f58, [%r18];
	bra.uni 	$L__BB0_20;
$L__BB0_13:
	setp.ne.s32 	%p14, %r1, 0;
	@%p14 bra 	$L__BB0_15;
	ld.shared.f32 	%f44, [%r20+4];
	shl.b32 	%r91, %r2, 2;
	mov.u32 	%r92, _ZZ6onda2dPfS_S_fffiE7derecha;
	add.s32 	%r93, %r92, %r91;
	ld.shared.f32 	%f45, [%r93];
	ld.shared.f32 	%f57, [%r20];
	mov.u32 	%r94, %ntid.y;
	shl.b32 	%r95, %r94, 2;
	add.s32 	%r96, %r20, %r95;
	ld.shared.f32 	%f60, [%r96];
	add.f32 	%f59, %f44, %f45;
	mad.lo.s32 	%r97, %r2, %r94, %r94;
	shl.b32 	%r98, %r94, 1;
	sub.s32 	%r99, %r97, %r98;
	shl.b32 	%r100, %r99, 2;
	mov.u32 	%r101, _ZZ6onda2dPfS_S_fffiE4temp;
	add.s32 	%r102, %r101, %r100;
	ld.shared.f32 	%f58, [%r102];
	bra.uni 	$L__BB0_20;
$L__BB0_15:
	setp.ne.s32 	%p15, %r2, %r31;
	@%p15 bra 	$L__BB0_17;
	ld.shared.f32 	%f42, [%r15+4];
	ld.shared.f32 	%f43, [%r15+-4];
	ld.shared.f32 	%f57, [%r15];
	shl.b32 	%r88, %r1, 2;
	mov.u32 	%r89, _ZZ6onda2dPfS_S_fffiE5abajo;
	add.s32 	%r90, %r89, %r88;
	ld.shared.f32 	%f60, [%r90];
	add.f32 	%f59, %f42, %f43;
	ld.shared.f32 	%f58, [%r18];
	bra.uni 	$L__BB0_20;
$L__BB0_17:
	setp.ne.s32 	%p16, %r2, 0;
	@%p16 bra 	$L__BB0_19;
	ld.shared.f32 	%f40, [%r19+4];
	ld.shared.f32 	%f41, [%r19+-4];
	ld.shared.f32 	%f57, [%r19];
	mov.u32 	%r82, %ntid.y;
	shl.b32 	%r83, %r82, 2;
	add.s32 	%r84, %r19, %r83;
	ld.shared.f32 	%f60, [%r84];
	add.f32 	%f59, %f40, %f41;
	shl.b32 	%r85, %r1, 2;
	mov.u32 	%r86, _ZZ6onda2dPfS_S_fffiE6arriba;
	add.s32 	%r87, %r86, %r85;
	ld.shared.f32 	%f58, [%r87];
	bra.uni 	$L__BB0_20;
$L__BB0_19:
	ld.shared.f32 	%f38, [%r15+4];
	ld.shared.f32 	%f39, [%r15+-4];
	ld.shared.f32 	%f57, [%r15];
	ld.shared.f32 	%f60, [%r17];
	add.f32 	%f59, %f38, %f39;
	ld.shared.f32 	%f58, [%r18];
$L__BB0_20:
	cvt.f64.f32 	%fd2, %f57;
	add.f32 	%f48, %f59, %f60;
	add.f32 	%f49, %f58, %f48;
	cvt.f64.f32 	%fd3, %f49;
	fma.rn.f64 	%fd4, %fd2, 0dC010000000000000, %fd3;
	mul.f64 	%fd5, %fd4, %fd1;
	fma.rn.f64 	%fd6, %fd2, 0d4000000000000000, %fd5;
	ld.global.f32 	%f50, [%rd3];
	cvt.f64.f32 	%fd7, %f50;
	sub.f64 	%fd8, %fd6, %fd7;
	cvt.rn.f32.f64 	%f51, %fd8;
	st.global.f32 	[%rd4], %f51;
	bar.sync 	0;
	ld.shared.f32 	%f52, [%r15];
	st.global.f32 	[%rd5], %f52;
	ld.global.f32 	%f53, [%rd6];
	st.shared.f32 	[%r15], %f53;
	mul.wide.s32 	%rd24, %r108, 4;
	add.s64 	%rd25, %rd7, %rd24;
	st.global.f32 	[%rd25], %f53;
	bar.sync 	0;
	add.s32 	%r112, %r112, 1;
	setp.ne.s32 	%p17, %r112, 0;
	add.s32 	%r111, %r111, %r22;
	add.s32 	%r110, %r110, %r22;
	add.s32 	%r109, %r109, %r22;
	add.s32 	%r108, %r108, %r22;
	@%p17 bra 	$L__BB0_3;
$L__BB0_21:
	ret;

}


// ===== COMPILED SASS (sm_100) =====

	.target	sm_100

	.elftype	@"ET_EXEC"


//--------------------- .note.nv.tkinfo           --------------------------
	.section	.note.nv.tkinfo,"",@"SHT_NOTE"
	.sectionflags	@"SHF_NOTE_NV_TKINFO"
	.tkinfo
        /*0018*/ 	.word	0x00000002
        /*0030*/ 	.string	""
        /*0030*/ 	.string	"ptxas"
        /*0030*/ 	.string	"Cuda compilation tools, release 13.0, V13.0.88"
        /*0030*/ 	.string	"Build cuda_13.0.r13.0/compiler.36424714_0"
        /*0030*/ 	.string	"-arch sm_100 -m 64 "



//--------------------- .note.nv.cuinfo           --------------------------
	.section	.note.nv.cuinfo,"",@"SHT_NOTE"
	.sectionflags	@"SHF_NOTE_NV_CUINFO"
        /*0018*/ 	.short	0x0002
        /*001a*/ 	.short	0x0064
        /*001c*/ 	.short	0x0082
	.zero		2


//--------------------- .nv.info                  --------------------------
	.section	.nv.info,"",@"SHT_CUDA_INFO"
	.align	4


	//----- nvinfo : EIATTR_REGCOUNT
	.align		4
        /*0000*/ 	.byte	0x04, 0x2f
        /*0002*/ 	.short	(.L_1 - .L_0)
	.align		4
.L_0:
        /*0004*/ 	.word	index@(_Z6onda2dPfS_S_fffi)
        /*0008*/ 	.word	0x00000020


	//----- nvinfo : EIATTR_FRAME_SIZE
	.align		4
.L_1:
        /*000c*/ 	.byte	0x04, 0x11
        /*000e*/ 	.short	(.L_3 - .L_2)
	.align		4
.L_2:
        /*0010*/ 	.word	index@($__internal_0_$__cuda_sm3x_div_rn_noftz_f32_slowpath)
        /*0014*/ 	.word	0x00000000


	//----- nvinfo : EIATTR_FRAME_SIZE
	.align		4
.L_3:
        /*0018*/ 	.byte	0x04, 0x11
        /*001a*/ 	.short	(.L_5 - .L_4)
	.align		4
.L_4:
        /*001c*/ 	.word	index@(_Z6onda2dPfS_S_fffi)
        /*0020*/ 	.word	0x00000000


	//----- nvinfo : EIATTR_MIN_STACK_SIZE
	.align		4
.L_5:
        /*0024*/ 	.byte	0x04, 0x12
        /*0026*/ 	.short	(.L_7 - .L_6)
	.align		4
.L_6:
        /*0028*/ 	.word	index@(_Z6onda2dPfS_S_fffi)
        /*002c*/ 	.word	0x00000000
.L_7:


//--------------------- .nv.compat                --------------------------
	.section	.nv.compat,"",@"SHT_CUDA_COMPAT_INFO"
	.align	4
        /*0000*/ 	.byte	0x02, 0x09, 0x00, 0x00, 0x02, 0x02, 0x01, 0x00, 0x02, 0x05, 0x05, 0x00, 0x03, 0x07, 0x01, 0x01
        /*0010*/ 	.byte	0x02, 0x03, 0x00, 0x00, 0x02, 0x06, 0x01, 0x00, 0x04, 0x0b, 0x08, 0x00, 0x01, 0x00, 0x00, 0x00
        /*0020*/ 	.byte	0x00, 0x00, 0x00, 0x00


//--------------------- .nv.info._Z6onda2dPfS_S_fffi --------------------------
	.section	.nv.info._Z6onda2dPfS_S_fffi,"",@"SHT_CUDA_INFO"
	.sectionflags	@""
	.align	4


	//----- nvinfo : EIATTR_CUDA_API_VERSION
	.align		4
        /*0000*/ 	.byte	0x04, 0x37
        /*0002*/ 	.short	(.L_9 - .L_8)
.L_8:
        /*0004*/ 	.word	0x00000082


	//----- nvinfo : EIATTR_KPARAM_INFO
	.align		4
.L_9:
        /*0008*/ 	.byte	0x04, 0x17
        /*000a*/ 	.short	(.L_11 - .L_10)
.L_10:
        /*000c*/ 	.word	0x00000000
        /*0010*/ 	.short	0x0006
        /*0012*/ 	.short	0x0024
        /*0014*/ 	.byte	0x00, 0xf0, 0x11, 0x00


	//----- nvinfo : EIATTR_KPARAM_INFO
	.align		4
.L_11:
        /*0018*/ 	.byte	0x04, 0x17
        /*001a*/ 	.short	(.L_13 - .L_12)
.L_12:
        /*001c*/ 	.word	0x00000000
        /*0020*/ 	.short	0x0005
        /*0022*/ 	.short	0x0020
        /*0024*/ 	.byte	0x00, 0xf0, 0x11, 0x00


	//----- nvinfo : EIATTR_KPARAM_INFO
	.align		4
.L_13:
        /*0028*/ 	.byte	0x04, 0x17
        /*002a*/ 	.short	(.L_15 - .L_14)
.L_14:
        /*002c*/ 	.word	0x00000000
        /*0030*/ 	.short	0x0004
        /*0032*/ 	.short	0x001c
        /*0034*/ 	.byte	0x00, 0xf0, 0x11, 0x00


	//----- nvinfo : EIATTR_KPARAM_INFO
	.align		4
.L_15:
        /*0038*/ 	.byte	0x04, 0x17
        /*003a*/ 	.short	(.L_17 - .L_16)
.L_16:
        /*003c*/ 	.word	0x00000000
        /*0040*/ 	.short	0x0003
        /*0042*/ 	.short	0x0018
        /*0044*/ 	.byte	0x00, 0xf0, 0x11, 0x00


	//----- nvinfo : EIATTR_KPARAM_INFO
	.align		4
.L_17:
        /*0048*/ 	.byte	0x04, 0x17
        /*004a*/ 	.short	(.L_19 - .L_18)
.L_18:
        /*004c*/ 	.word	0x00000000
        /*0050*/ 	.short	0x0002
        /*0052*/ 	.short	0x0010
        /*0054*/ 	.byte	0x00, 0xf5, 0x21, 0x00


	//----- nvinfo : EIATTR_KPARAM_INFO
	.align		4
.L_19:
        /*0058*/ 	.byte	0x04, 0x17
        /*005a*/ 	.short	(.L_21 - .L_20)
.L_20:
        /*005c*/ 	.word	0x00000000
        /*0060*/ 	.short	0x0001
        /*0062*/ 	.short	0x0008
        /*0064*/ 	.byte	0x00, 0xf5, 0x21, 0x00


	//----- nvinfo : EIATTR_KPARAM_INFO
	.align		4
.L_21:
        /*0068*/ 	.byte	0x04, 0x17
        /*006a*/ 	.short	(.L_23 - .L_22)
.L_22:
        /*006c*/ 	.word	0x00000000
        /*0070*/ 	.short	0x0000
        /*0072*/ 	.short	0x0000
        /*0074*/ 	.byte	0x00, 0xf5, 0x21, 0x00


	//----- nvinfo : EIATTR_SPARSE_MMA_MASK
	.align		4
.L_23:
        /*0078*/ 	.byte	0x03, 0x50
        /*007a*/ 	.short	0x0000


	//----- nvinfo : EIATTR_MAXREG_COUNT
	.align		4
        /*007c*/ 	.byte	0x03, 0x1b
        /*007e*/ 	.short	0x00ff


	//----- nvinfo : EIATTR_NUM_BARRIERS
	.align		4
        /*0080*/ 	.byte	0x02, 0x4c
        /*0082*/ 	.byte	0x01
	.zero		1


	//----- nvinfo : EIATTR_MERCURY_ISA_VERSION
	.align		4
        /*0084*/ 	.byte	0x03, 0x5f
        /*0086*/ 	.short	0x0101


	//----- nvinfo : EIATTR_VRC_CTA_INIT_COUNT
	.align		4
        /*0088*/ 	.byte	0x02, 0x4a
	.zero		1
	.zero		1


	//----- nvinfo : EIATTR_EXIT_INSTR_OFFSETS
	.align		4
        /*008c*/ 	.byte	0x04, 0x1c
        /*008e*/ 	.short	(.L_25 - .L_24)


	//   ....[0]....
.L_24:
        /*0090*/ 	.word	0x00000140


	//   ....[1]....
        /*0094*/ 	.word	0x00000230


	//   ....[2]....
        /*0098*/ 	.word	0x00000e80


	//----- nvinfo : EIATTR_CRS_STACK_SIZE
	.align		4
.L_25:
        /*009c*/ 	.byte	0x04, 0x1e
        /*009e*/ 	.short	(.L_27 - .L_26)
.L_26:
        /*00a0*/ 	.word	0x00000000


	//----- nvinfo : EIATTR_CBANK_PARAM_SIZE
	.align		4
.L_27:
        /*00a4*/ 	.byte	0x03, 0x19
        /*00a6*/ 	.short	0x0028


	//----- nvinfo : EIATTR_PARAM_CBANK
	.align		4
        /*00a8*/ 	.byte	0x04, 0x0a
        /*00aa*/ 	.short	(.L_29 - .L_28)
	.align		4
.L_28:
        /*00ac*/ 	.word	index@(.nv.constant0._Z6onda2dPfS_S_fffi)
        /*00b0*/ 	.short	0x0380
        /*00b2*/ 	.short	0x0028


	//----- nvinfo : EIATTR_SW_WAR
	.align		4
.L_29:
        /*00b4*/ 	.byte	0x04, 0x36
        /*00b6*/ 	.short	(.L_31 - .L_30)
.L_30:
        /*00b8*/ 	.word	0x00000008
.L_31:


//--------------------- .nv.callgraph             --------------------------
	.section	.nv.callgraph,"",@"SHT_CUDA_CALLGRAPH"
	.align	4
	.sectionentsize	8
	.align		4
        /*0000*/ 	.word	0x00000000
	.align		4
        /*0004*/ 	.word	0xffffffff
	.align		4
        /*0008*/ 	.word	0x00000000
	.align		4
        /*000c*/ 	.word	0xfffffffe
	.align		4
        /*0010*/ 	.word	0x00000000
	.align		4
        /*0014*/ 	.word	0xfffffffd
	.align		4
        /*0018*/ 	.word	0x00000000
	.align		4
        /*001c*/ 	.word	0xfffffffc


//--------------------- .text._Z6onda2dPfS_S_fffi --------------------------
	.section	.text._Z6onda2dPfS_S_fffi,"ax",@progbits
	.align	128
        .global         _Z6onda2dPfS_S_fffi
        .type           _Z6onda2dPfS_S_fffi,@function
        .size           _Z6onda2dPfS_S_fffi,(.L_x_21 - _Z6onda2dPfS_S_fffi)
        .other          _Z6onda2dPfS_S_fffi,@"STO_CUDA_ENTRY STV_DEFAULT"
_Z6onda2dPfS_S_fffi:
.text._Z6onda2dPfS_S_fffi:
[----:B------:R-:W-:Y:S01]  /*0000*/  LDC R1, c[0x0][0x37c] ;  /* 0x0000df00ff017b82 */ /* 0x000fe20000000800 */
[----:B------:R-:W0:Y:S07]  /*0010*/  S2R R0, SR_TID.Y ;  /* 0x0000000000007919 */ /* 0x000e2e0000002200 */
[----:B------:R-:W1:Y:S01]  /*0020*/  S2UR UR7, SR_CTAID.X ;  /* 0x00000000000779c3 */ /* 0x000e620000002500 */
[----:B------:R-:W1:Y:S01]  /*0030*/  LDCU UR8, c[0x0][0x360] ;  /* 0x00006c00ff0877ac */ /* 0x000e620008000800 */
[----:B------:R-:W2:Y:S06]  /*0040*/  S2R R2, SR_TID.X ;  /* 0x0000000000027919 */ /* 0x000eac0000002100 */
[----:B------:R-:W0:Y:S08]  /*0050*/  S2UR UR4, SR_CTAID.Y ;  /* 0x00000000000479c3 */ /* 0x000e300000002600 */
[----:B------:R-:W0:Y:S08]  /*0060*/  LDC R13, c[0x0][0x364] ;  /* 0x0000d900ff0d7b82 */ /* 0x000e300000000800 */
[----:B------:R-:W3:Y:S01]  /*0070*/  LDC R8, c[0x0][0x370] ;  /* 0x0000dc00ff087b82 */ /* 0x000ee20000000800 */
[----:B------:R-:W4:Y:S01]  /*0080*/  LDCU UR9, c[0x0][0x374] ;  /* 0x00006e80ff0977ac */ /* 0x000f220008000800 */
[----:B-1----:R-:W-:-:S06]  /*0090*/  UIMAD UR6, UR7, UR8, URZ ;  /* 0x00000008070672a4 */ /* 0x002fcc000f8e02ff */
[----:B--2---:R-:W-:Y:S02]  /*00a0*/  VIADD R12, R2, UR6 ;  /* 0x00000006020c7c36 */ /* 0x004fe40008000000 */
[C---:B0-----:R-:W-:Y:S02]  /*00b0*/  IMAD R29, R13.reuse, UR4, R0 ;  /* 0x000000040d1d7c24 */ /* 0x041fe4000f8e0200 */
[----:B----4-:R-:W-:-:S03]  /*00c0*/  IMAD R27, R13, UR9, RZ ;  /* 0x000000090d1b7c24 */ /* 0x010fc6000f8e02ff */
[----:B------:R-:W-:Y:S01]  /*00d0*/  ISETP.NE.AND P0, PT, R29, RZ, PT ;  /* 0x000000ff1d00720c */ /* 0x000fe20003f05270 */
[----:B------:R-:W-:Y:S02]  /*00e0*/  VIADD R4, R27, 0xffffffff ;  /* 0xffffffff1b047836 */ /* 0x000fe40000000000 */
[----:B---3--:R-:W-:Y:S01]  /*00f0*/  IMAD R9, R8, UR8, RZ ;  /* 0x0000000808097c24 */ /* 0x008fe2000f8e02ff */
[----:B------:R-:W-:-:S03]  /*0100*/  ISETP.EQ.OR P0, PT, R12, RZ, !P0 ;  /* 0x000000ff0c00720c */ /* 0x000fc60004702670 */
[----:B------:R-:W-:-:S05]  /*0110*/  VIADD R3, R9, 0xffffffff ;  /* 0xffffffff09037836 */ /* 0x000fca0000000000 */
[----:B------:R-:W-:-:S04]  /*0120*/  ISETP.GE.OR P0, PT, R12, R3, P0 ;  /* 0x000000030c00720c */ /* 0x000fc80000706670 */
[----:B------:R-:W-:-:S13]  /*0130*/  ISETP.GE.U32.OR P0, PT, R29, R4, P0 ;  /* 0x000000041d00720c */ /* 0x000fda0000706470 */
[----:B------:R-:W-:Y:S05]  /*0140*/  @P0 EXIT ;  /* 0x000000000000094d */ /* 0x000fea0003800000 */
[----:B------:R-:W0:Y:S01]  /*0150*/  LDC.64 R18, c[0x0][0x380] ;  /* 0x0000e000ff127b82 */ /* 0x000e220000000a00 */
[----:B------:R-:W1:Y:S01]  /*0160*/  LDCU.64 UR10, c[0x0][0x358] ;  /* 0x00006b00ff0a77ac */ /* 0x000e620008000a00 */
[----:B------:R-:W-:-:S06]  /*0170*/  IMAD R9, R9, R29, R12 ;  /* 0x0000001d09097224 */ /* 0x000fcc00078e020c */
[----:B------:R-:W2:Y:S01]  /*0180*/  LDC R5, c[0x0][0x3a4] ;  /* 0x0000e900ff057b82 */ /* 0x000ea20000000800 */
[----:B0-----:R-:W-:-:S05]  /*0190*/  IMAD.WIDE R18, R9, 0x4, R18 ;  /* 0x0000000409127825 */ /* 0x001fca00078e0212 */
[----:B-1----:R-:W3:Y:S02]  /*01a0*/  LDG.E R4, desc[UR10][R18.64] ;  /* 0x0000000a12047981 */ /* 0x002ee4000c1e1900 */
[----:B------:R-:W0:Y:S01]  /*01b0*/  S2UR UR5, SR_CgaCtaId ;  /* 0x00000000000579c3 */ /* 0x000e220000008800 */
[----:B------:R-:W-:Y:S01]  /*01c0*/  IMAD R21, R0, R13, RZ ;  /* 0x0000000d00157224 */ /* 0x000fe200078e02ff */
[----:B------:R-:W-:Y:S01]  /*01d0*/  UMOV UR4, 0x400 ;  /* 0x0000040000047882 */ /* 0x000fe20000000000 */
[----:B--2---:R-:W-:-:S03]  /*01e0*/  ISETP.GE.AND P0, PT, R5, 0x1, PT ;  /* 0x000000010500780c */ /* 0x004fc60003f06270 */
[----:B------:R-:W-:Y:S01]  /*01f0*/  IADD3 R3, PT, PT, R21, R2, RZ ;  /* 0x0000000215037210 */ /* 0x000fe20007ffe0ff */
[----:B0-----:R-:W-:-:S06]  /*0200*/  ULEA UR4, UR5, UR4, 0x18 ;  /* 0x0000000405047291 */ /* 0x001fcc000f8ec0ff */
[----:B------:R-:W-:-:S05]  /*0210*/  LEA R3, R3, UR4, 0x2 ;  /* 0x0000000403037c11 */ /* 0x000fca000f8e10ff */
[----:B---3--:R0:W-:Y:S01]  /*0220*/  STS [R3], R4 ;  /* 0x0000000403007388 */ /* 0x0081e20000000800 */
[----:B------:R-:W-:Y:S05]  /*0230*/  @!P0 EXIT ;  /* 0x000000000000894d */ /* 0x000fea0003800000 */
[----:B------:R-:W1:Y:S02]  /*0240*/  LDC.64 R6, c[0x0][0x398] ;  /* 0x0000e600ff067b82 */ /* 0x000e640000000a00 */
[----:B-1----:R-:W-:Y:S01]  /*0250*/  FMUL R7, R7, R7 ;  /* 0x0000000707077220 */ /* 0x002fe20000400000 */
[----:B------:R-:W-:-:S03]  /*0260*/  FMUL R6, R6, R6 ;  /* 0x0000000606067220 */ /* 0x000fc60000400000 */
[----:B0-----:R-:W0:Y:S08]  /*0270*/  MUFU.RCP R4, R7 ;  /* 0x0000000700047308 */ /* 0x001e300000001000 */
[----:B------:R-:W1:Y:S01]  /*0280*/  FCHK P0, R6, R7 ;  /* 0x0000000706007302 */ /* 0x000e620000000000 */
[----:B0-----:R-:W-:-:S04]  /*0290*/  FFMA R5, -R7, R4, 1 ;  /* 0x3f80000007057423 */ /* 0x001fc80000000104 */
[----:B------:R-:W-:Y:S01]  /*02a0*/  FFMA R11, R4, R5, R4 ;  /* 0x00000005040b7223 */ /* 0x000fe20000000004 */
[----:B------:R-:W-:-:S03]  /*02b0*/  IMAD.IADD R4, R21, 0x1, R13 ;  /* 0x0000000115047824 */ /* 0x000fc600078e020d */
[----:B------:R-:W-:Y:S01]  /*02c0*/  FFMA R10, R6, R11, RZ ;  /* 0x0000000b060a7223 */ /* 0x000fe200000000ff */
[----:B------:R-:W-:-:S03]  /*02d0*/  IMAD R5, R13, -0x2, R4 ;  /* 0xfffffffe0d057824 */ /* 0x000fc600078e0204 */
[----:B------:R-:W-:Y:S01]  /*02e0*/  FFMA R4, -R7, R10, R6 ;  /* 0x0000000a07047223 */ /* 0x000fe20000000106 */
[----:B------:R-:W-:-:S03]  /*02f0*/  IMAD.IADD R5, R5, 0x1, R2 ;  /* 0x0000000105057824 */ /* 0x000fc600078e0202 */
[----:B------:R-:W-:Y:S01]  /*0300*/  FFMA R16, R11, R4, R10 ;  /* 0x000000040b107223 */ /* 0x000fe2000000000a */
[----:B------:R-:W-:Y:S02]  /*0310*/  LEA R4, R13, R3, 0x2 ;  /* 0x000000030d047211 */ /* 0x000fe400078e10ff */
[----:B------:R-:W-:Y:S01]  /*0320*/  LEA R5, R5, UR4, 0x2 ;  /* 0x0000000405057c11 */ /* 0x000fe2000f8e10ff */
[----:B-1----:R-:W-:Y:S06]  /*0330*/  @!P0 BRA `(.L_x_0) ;  /* 0x00000000000c8947 */ /* 0x002fec0003800000 */
[----:B------:R-:W-:-:S07]  /*0340*/  MOV R10, 0x360 ;  /* 0x00000360000a7802 */ /* 0x000fce0000000f00 */
[----:B------:R-:W-:Y:S05]  /*0350*/  CALL.REL.NOINC `($__internal_0_$__cuda_sm3x_div_rn_noftz_f32_slowpath) ;  /* 0x0000000800cc7944 */ /* 0x000fea0003c00000 */
[----:B------:R-:W-:-:S07]  /*0360*/  IMAD.MOV.U32 R16, RZ, RZ, R6 ;  /* 0x000000ffff107224 */ /* 0x000fce00078e0006 */
.L_x_0:
[----:B------:R-:W0:Y:S01]  /*0370*/  LDCU.64 UR12, c[0x0][0x3a0] ;  /* 0x00007400ff0c77ac */ /* 0x000e220008000a00 */
[----:B------:R-:W1:Y:S01]  /*0380*/  LDC.64 R14, c[0x0][0x388] ;  /* 0x0000e200ff0e7b82 */ /* 0x000e620000000a00 */
[----:B------:R-:W-:Y:S02]  /*0390*/  IMAD R6, R13, UR8, RZ ;  /* 0x000000080d067c24 */ /* 0x000fe4000f8e02ff */
[----:B------:R-:W-:Y:S02]  /*03a0*/  HFMA2 R26, -RZ, RZ, 0, 5.9604644775390625e-08 ;  /* 0x00000001ff1a7431 */ /* 0x000fe400000001ff */
[----:B------:R-:W-:Y:S01]  /*03b0*/  IMAD R13, R29, R13, R12 ;  /* 0x0000000d1d0d7224 */ /* 0x000fe200078e020c */
[----:B------:R-:W-:Y:S01]  /*03c0*/  LEA R24, R2, UR4, 0x2 ;  /* 0x0000000402187c11 */ /* 0x000fe2000f8e10ff */
[----:B------:R-:W-:Y:S01]  /*03d0*/  IMAD R7, R6, UR9, RZ ;  /* 0x0000000906077c24 */ /* 0x000fe2000f8e02ff */
[----:B------:R-:W-:Y:S01]  /*03e0*/  UIADD3 UR9, UPT, UPT, UR8, -0x1, URZ ;  /* 0xffffffff08097890 */ /* 0x000fe2000fffe0ff */
[----:B------:R-:W-:Y:S01]  /*03f0*/  IMAD R27, R27, R29, R2 ;  /* 0x0000001d1b1b7224 */ /* 0x000fe200078e0202 */
[----:B------:R-:W2:Y:S01]  /*0400*/  LDC.64 R10, c[0x0][0x390] ;  /* 0x0000e400ff0a7b82 */ /* 0x000ea20000000a00 */
[----:B------:R-:W-:-:S02]  /*0410*/  IMAD R6, R7, R8, RZ ;  /* 0x0000000807067224 */ /* 0x000fc400078e02ff */
[CC--:B------:R-:W-:Y:S01]  /*0420*/  IMAD R20, R29.reuse, R8.reuse, R8 ;  /* 0x000000081d147224 */ /* 0x0c0fe200078e0208 */
[----:B------:R-:W-:Y:S01]  /*0430*/  ISETP.NE.AND P0, PT, R2, UR9, PT ;  /* 0x0000000902007c0c */ /* 0x000fe2000bf05270 */
[----:B------:R-:W-:Y:S02]  /*0440*/  IMAD R29, R29, R8, UR7 ;  /* 0x000000071d1d7e24 */ /* 0x000fe4000f8e0208 */
[----:B------:R-:W-:Y:S02]  /*0450*/  VIADD R25, R20, UR7 ;  /* 0x0000000714197c36 */ /* 0x000fe40008000000 */
[----:B0-----:R-:W-:Y:S01]  /*0460*/  FMUL R7, R16, UR12 ;  /* 0x0000000c10077c20 */ /* 0x001fe20008400000 */
[--C-:B------:R-:W-:Y:S01]  /*0470*/  IMAD R29, R29, UR8, R2.reuse ;  /* 0x000000081d1d7c24 */ /* 0x100fe2000f8e0202 */
[----:B------:R-:W-:Y:S01]  /*0480*/  UIADD3 UR5, UPT, UPT, -UR13, URZ, URZ ;  /* 0x000000ff0d057290 */ /* 0x000fe2000fffe1ff */
[----:B------:R-:W-:Y:S02]  /*0490*/  VIADD R27, R27, UR6 ;  /* 0x000000061b1b7c36 */ /* 0x000fe40008000000 */
[----:B------:R-:W-:Y:S01]  /*04a0*/  FMUL R8, R7, UR12 ;  /* 0x0000000c07087c20 */ /* 0x000fe20008400000 */
[----:B------:R-:W-:Y:S01]  /*04b0*/  LEA R7, R21, UR4, 0x2 ;  /* 0x0000000415077c11 */ /* 0x000fe2000f8e10ff */
[----:B------:R-:W-:-:S02]  /*04c0*/  IMAD R25, R25, UR8, R2 ;  /* 0x0000000819197c24 */ /* 0x000fc4000f8e0202 */
[----:B-1----:R-:W-:-:S04]  /*04d0*/  IMAD.WIDE.U32 R16, R13, 0x4, R14 ;  /* 0x000000040d107825 */ /* 0x002fc800078e000e */
[----:B------:R-:W-:-:S04]  /*04e0*/  IMAD.WIDE R14, R9, 0x4, R14 ;  /* 0x00000004090e7825 */ /* 0x000fc800078e020e */
[----:B--2---:R-:W-:-:S04]  /*04f0*/  IMAD.WIDE.U32 R12, R13, 0x4, R10 ;  /* 0x000000040d0c7825 */ /* 0x004fc800078e000a */
[----:B------:R-:W-:Y:S02]  /*0500*/  IMAD.WIDE R10, R9, 0x4, R10 ;  /* 0x00000004090a7825 */ /* 0x000fe400078e020a */
[----:B------:R-:W0:Y:S05]  /*0510*/  F2F.F64.F32 R8, R8 ;  /* 0x0000000800087310 */ /* 0x000e2a0000201800 */
.L_x_11:
[----:B-1----:R-:W1:Y:S01]  /*0520*/  @!P0 LDC.64 R20, c[0x0][0x380] ;  /* 0x0000e000ff148b82 */ /* 0x002e620000000a00 */
[----:B------:R-:W-:-:S04]  /*0530*/  @!P0 VIADD R23, R29, 0x1 ;  /* 0x000000011d178836 */ /* 0x000fc80000000000 */
[----:B-1----:R-:W-:-:S06]  /*0540*/  @!P0 IMAD.WIDE R20, R23, 0x4, R20 ;  /* 0x0000000417148825 */ /* 0x002fcc00078e0214 */
[----:B------:R-:W2:Y:S01]  /*0550*/  @!P0 LDG.E R20, desc[UR10][R20.64] ;  /* 0x0000000a14148981 */ /* 0x000ea2000c1e1900 */
[----:B------:R-:W-:Y:S01]  /*0560*/  @!P0 MOV R22, 0x400 ;  /* 0x0000040000168802 */ /* 0x000fe20000000f00 */
[----:B------:R-:W1:Y:S01]  /*0570*/  LDCU UR4, c[0x0][0x364] ;  /* 0x00006c80ff0477ac */ /* 0x000e620008000800 */
[----:B------:R-:W-:Y:S01]  /*0580*/  BSSY.RECONVERGENT B0, `(.L_x_1) ;  /* 0x000002b000007945 */ /* 0x000fe20003800200 */
[----:B---3--:R-:W3:Y:S01]  /*0590*/  @!P0 S2R R23, SR_CgaCtaId ;  /* 0x0000000000178919 */ /* 0x008ee20000008800 */
[----:B------:R-:W-:Y:S01]  /*05a0*/  @!P0 IADD3 R22, PT, PT, R22, 0x1000, RZ ;  /* 0x0000100016168810 */ /* 0x000fe20007ffe0ff */
[----:B-1----:R-:W-:-:S03]  /*05b0*/  UIADD3 UR4, UPT, UPT, UR4, -0x1, URZ ;  /* 0xffffffff04047890 */ /* 0x002fc6000fffe0ff */
[----:B---3--:R-:W-:-:S05]  /*05c0*/  @!P0 LEA R23, R23, R22, 0x18 ;  /* 0x0000001617178211 */ /* 0x008fca00078ec0ff */
[----:B------:R-:W-:-:S05]  /*05d0*/  @!P0 IMAD R23, R0, 0x4, R23 ;  /* 0x0000000400178824 */ /* 0x000fca00078e0217 */
[----:B--2---:R1:W-:Y:S01]  /*05e0*/  @!P0 STS [R23], R20 ;  /* 0x0000001417008388 */ /* 0x0043e20000000800 */
[----:B------:R-:W-:Y:S05]  /*05f0*/  @!P0 BRA `(.L_x_2) ;  /* 0x00000000008c8947 */ /* 0x000fea0003800000 */
[----:B------:R-:W-:-:S13]  /*0600*/  ISETP.NE.AND P1, PT, R2, RZ, PT ;  /* 0x000000ff0200720c */ /* 0x000fda0003f25270 */
[----:B------:R-:W-:Y:S05]  /*0610*/  @P1 BRA `(.L_x_3) ;  /* 0x0000000000281947 */ /* 0x000fea0003800000 */
[----:B------:R-:W-:-:S04]  /*0620*/  VIADD R21, R26, 0xffffffff ;  /* 0xffffffff1a157836 */ /* 0x000fc80000000000 */
[----:B-1----:R-:W-:-:S06]  /*0630*/  IMAD.WIDE R20, R21, 0x4, R18 ;  /* 0x0000000415147825 */ /* 0x002fcc00078e0212 */
[----:B------:R-:W2:Y:S01]  /*0640*/  LDG.E R20, desc[UR10][R20.64] ;  /* 0x0000000a14147981 */ /* 0x000ea2000c1e1900 */
[----:B------:R-:W1:Y:S01]  /*0650*/  S2UR UR7, SR_CgaCtaId ;  /* 0x00000000000779c3 */ /* 0x000e620000008800 */
[----:B------:R-:W-:Y:S02]  /*0660*/  UMOV UR6, 0x400 ;  /* 0x0000040000067882 */ /* 0x000fe40000000000 */
[----:B------:R-:W-:-:S04]  /*0670*/  UIADD3 UR6, UPT, UPT, UR6, 0x1080, URZ ;  /* 0x0000108006067890 */ /* 0x000fc8000fffe0ff */
[----:B-1----:R-:W-:-:S06]  /*0680*/  ULEA UR6, UR7, UR6, 0x18 ;  /* 0x0000000607067291 */ /* 0x002fcc000f8ec0ff */
[----:B------:R-:W-:-:S05]  /*0690*/  LEA R23, R0, UR6, 0x2 ;  /* 0x0000000600177c11 */ /* 0x000fca000f8e10ff */
[----:B--2---:R4:W-:Y:S01]  /*06a0*/  STS [R23], R20 ;  /* 0x0000001417007388 */ /* 0x0049e20000000800 */
[----:B------:R-:W-:Y:S05]  /*06b0*/  BRA `(.L_x_2) ;  /* 0x00000000005c7947 */ /* 0x000fea0003800000 */
.L_x_3:
[----:B------:R-:W-:-:S13]  /*06c0*/  ISETP.NE.AND P1, PT, R0, UR4, PT ;  /* 0x0000000400007c0c */ /* 0x000fda000bf25270 */
[----:B------:R-:W-:Y:S05]  /*06d0*/  @P1 BRA `(.L_x_4) ;  /* 0x0000000000281947 */ /* 0x000fea0003800000 */
[----:B-1----:R-:W1:Y:S02]  /*06e0*/  LDC.64 R20, c[0x0][0x380] ;  /* 0x0000e000ff147b82 */ /* 0x002e640000000a00 */
        /* <DEDUP_REMOVED lines=9> */
.L_x_4:
[----:B------:R-:W-:-:S13]  /*0780*/  ISETP.NE.AND P1, PT, R0, RZ, PT ;  /* 0x000000ff0000720c */ /* 0x000fda0003f25270 */
[----:B------:R-:W-:Y:S05]  /*0790*/  @P1 BRA `(.L_x_2) ;  /* 0x0000000000241947 */ /* 0x000fea0003800000 */
[----:B------:R-:W-:-:S05]  /*07a0*/  IADD3 R21, PT, PT, R26, -0x1, RZ ;  /* 0xffffffff1a157810 */ /* 0x000fca0007ffe0ff */
[----:B-1----:R-:W-:-:S06]  /*07b0*/  IMAD.WIDE R20, R21, 0x4, R18 ;  /* 0x0000000415147825 */ /* 0x002fcc00078e0212 */
[----:B------:R-:W2:Y:S01]  /*07c0*/  LDG.E R21, desc[UR10][R20.64] ;  /* 0x0000000a14157981 */ /* 0x000ea2000c1e1900 */
[----:B------:R-:W1:Y:S01]  /*07d0*/  S2UR UR7, SR_CgaCtaId ;  /* 0x00000000000779c3 */ /* 0x000e620000008800 */
[----:B------:R-:W-:Y:S02]  /*07e0*/  UMOV UR6, 0x400 ;  /* 0x0000040000067882 */ /* 0x000fe40000000000 */
[----:B------:R-:W-:-:S04]  /*07f0*/  UIADD3 UR6, UPT, UPT, UR6, 0x1100, URZ ;  /* 0x0000110006067890 */ /* 0x000fc8000fffe0ff */
[----:B-1----:R-:W-:-:S06]  /*0800*/  ULEA UR6, UR7, UR6, 0x18 ;  /* 0x0000000607067291 */ /* 0x002fcc000f8ec0ff */
[----:B------:R-:W-:-:S05]  /*0810*/  LEA R22, R2, UR6, 0x2 ;  /* 0x0000000602167c11 */ /* 0x000fca000f8e10ff */
[----:B--2---:R3:W-:Y:S02]  /*0820*/  STS [R22], R21 ;  /* 0x0000001516007388 */ /* 0x0047e40000000800 */
.L_x_2:
[----:B------:R-:W-:Y:S05]  /*0830*/  BSYNC.RECONVERGENT B0 ;  /* 0x0000000000007941 */ /* 0x000fea0003800200 */
.L_x_1:
[----:B------:R-:W-:Y:S06]  /*0840*/  BAR.SYNC.DEFER_BLOCKING 0x0 ;  /* 0x0000000000007b1d */ /* 0x000fec0000010000 */
[----:B------:R-:W-:Y:S04]  /*0850*/  BSSY.RECONVERGENT B0, `(.L_x_5) ;  /* 0x0000046000007945 */ /* 0x000fe80003800200 */
[----:B------:R-:W-:Y:S05]  /*0860*/  @P0 BRA `(.L_x_6) ;  /* 0x0000000000300947 */ /* 0x000fea0003800000 */
[----:B------:R-:W5:Y:S01]  /*0870*/  S2UR UR7, SR_CgaCtaId ;  /* 0x00000000000779c3 */ /* 0x000f620000008800 */
[----:B------:R-:W-:Y:S01]  /*0880*/  UMOV UR6, 0x400 ;  /* 0x0000040000067882 */ /* 0x000fe20000000000 */
[----:B---3--:R-:W-:Y:S01]  /*0890*/  LDS R21, [R3+-0x4] ;  /* 0xfffffc0003157984 */ /* 0x008fe20000000800 */
[----:B------:R-:W-:-:S03]  /*08a0*/  UIADD3 UR6, UPT, UPT, UR6, 0x1000, URZ ;  /* 0x0000100006067890 */ /* 0x000fc6000fffe0ff */
[----:B------:R-:W-:Y:S04]  /*08b0*/  LDS R28, [R3] ;  /* 0x00000000031c7984 */ /* 0x000fe80000000800 */
[----:B------:R-:W-:Y:S01]  /*08c0*/  LDS R22, [R5] ;  /* 0x0000000005167984 */ /* 0x000fe20000000800 */
[----:B-----5:R-:W-:-:S06]  /*08d0*/  ULEA UR6, UR7, UR6, 0x18 ;  /* 0x0000000607067291 */ /* 0x020fcc000f8ec0ff */
[----:B-12-4-:R-:W-:-:S05]  /*08e0*/  LEA R23, R0, UR6, 0x2 ;  /* 0x0000000600177c11 */ /* 0x016fca000f8e10ff */
[----:B------:R-:W1:Y:S02]  /*08f0*/  LDS R20, [R23] ;  /* 0x0000000017147984 */ /* 0x000e640000000800 */
[----:B-1----:R-:W-:Y:S02]  /*0900*/  FADD R20, R20, R21 ;  /* 0x0000001514147221 */ /* 0x002fe40000000000 */
[----:B------:R1:W2:Y:S01]  /*0910*/  LDS R21, [R4] ;  /* 0x0000000004157984 */ /* 0x0002a20000000800 */
[----:B------:R-:W-:Y:S05]  /*0920*/  BRA `(.L_x_7) ;  /* 0x0000000000e07947 */ /* 0x000fea0003800000 */
.L_x_6:
[----:B------:R-:W-:-:S13]  /*0930*/  ISETP.NE.AND P1, PT, R2, RZ, PT ;  /* 0x000000ff0200720c */ /* 0x000fda0003f25270 */
[----:B------:R-:W-:Y:S05]  /*0940*/  @P1 BRA `(.L_x_8) ;  /* 0x0000000000481947 */ /* 0x000fea0003800000 */
[----:B------:R-:W5:Y:S01]  /*0950*/  S2UR UR8, SR_CgaCtaId ;  /* 0x00000000000879c3 */ /* 0x000f620000008800 */
[----:B------:R-:W-:Y:S01]  /*0960*/  UMOV UR6, 0x400 ;  /* 0x0000040000067882 */ /* 0x000fe20000000000 */
[----:B-12-4-:R-:W-:Y:S01]  /*0970*/  LDS R20, [R7+0x4] ;  /* 0x0000040007147984 */ /* 0x016fe20000000800 */
[----:B------:R-:W-:-:S05]  /*0980*/  UIADD3 UR7, UPT, UPT, UR6, 0x1080, URZ ;  /* 0x0000108006077890 */ /* 0x000fca000fffe0ff */
[----:B------:R-:W1:Y:S01]  /*0990*/  LDC R28, c[0x0][0x364] ;  /* 0x0000d900ff1c7b82 */ /* 0x000e620000000800 */
[----:B-----5:R-:W-:Y:S02]  /*09a0*/  ULEA UR7, UR8, UR7, 0x18 ;  /* 0x0000000708077291 */ /* 0x020fe4000f8ec0ff */
[----:B------:R-:W-:-:S04]  /*09b0*/  ULEA UR6, UR8, UR6, 0x18 ;  /* 0x0000000608067291 */ /* 0x000fc8000f8ec0ff */
[----:B------:R-:W-:-:S05]  /*09c0*/  LEA R23, R0, UR7, 0x2 ;  /* 0x0000000700177c11 */ /* 0x000fca000f8e10ff */
[----:B---3--:R-:W2:Y:S02]  /*09d0*/  LDS R21, [R23] ;  /* 0x0000000017157984 */ /* 0x008ea40000000800 */
[----:B--2---:R-:W-:Y:S01]  /*09e0*/  FADD R20, R20, R21 ;  /* 0x0000001514147221 */ /* 0x004fe20000000000 */
[----:B-1----:R-:W-:-:S04]  /*09f0*/  IMAD R21, R0, R28, R28 ;  /* 0x0000001c00157224 */ /* 0x002fc800078e021c */
[C---:B------:R-:W-:Y:S02]  /*0a00*/  IMAD R22, R28.reuse, -0x2, R21 ;  /* 0xfffffffe1c167824 */ /* 0x040fe400078e0215 */
[----:B------:R-:W-:Y:S02]  /*0a10*/  IMAD R21, R28, 0x4, R7 ;  /* 0x000000041c157824 */ /* 0x000fe400078e0207 */
[----:B------:R3:W4:Y:S01]  /*0a20*/  LDS R28, [R7] ;  /* 0x00000000071c7984 */ /* 0x0007220000000800 */
[----:B------:R-:W-:-:S03]  /*0a30*/  LEA R22, R22, UR6, 0x2 ;  /* 0x0000000616167c11 */ /* 0x000fc6000f8e10ff */
[----:B------:R-:W1:Y:S04]  /*0a40*/  LDS R21, [R21] ;  /* 0x0000000015157984 */ /* 0x000e680000000800 */
[----:B------:R-:W2:Y:S01]  /*0a50*/  LDS R22, [R22] ;  /* 0x0000000016167984 */ /* 0x000ea20000000800 */
[----:B---3--:R-:W-:Y:S05]  /*0a60*/  BRA `(.L_x_7) ;  /* 0x0000000000907947 */ /* 0x008fea0003800000 */
.L_x_8:
[----:B------:R-:W-:-:S13]  /*0a70*/  ISETP.NE.AND P1, PT, R0, UR4, PT ;  /* 0x0000000400007c0c */ /* 0x000fda000bf25270 */
[----:B------:R-:W-:Y:S05]  /*0a80*/  @P1 BRA `(.L_x_9) ;  /* 0x0000000000301947 */ /* 0x000fea0003800000 */
[----:B-12-4-:R-:W-:Y:S01]  /*0a90*/  LDS R20, [R3+0x4] ;  /* 0x0000040003147984 */ /* 0x016fe20000000800 */
[----:B------:R-:W1:Y:S01]  /*0aa0*/  S2UR UR7, SR_CgaCtaId ;  /* 0x00000000000779c3 */ /* 0x000e620000008800 */
[----:B------:R-:W-:Y:S02]  /*0ab0*/  UMOV UR6, 0x400 ;  /* 0x0000040000067882 */ /* 0x000fe40000000000 */
[----:B---3--:R-:W2:Y:S01]  /*0ac0*/  LDS R21, [R3+-0x4] ;  /* 0xfffffc0003157984 */ /* 0x008ea20000000800 */
[----:B------:R-:W-:-:S03]  /*0ad0*/  UIADD3 UR6, UPT, UPT, UR6, 0x1180, URZ ;  /* 0x0000118006067890 */ /* 0x000fc6000fffe0ff */
[----:B------:R3:W4:Y:S04]  /*0ae0*/  LDS R28, [R3] ;  /* 0x00000000031c7984 */ /* 0x0007280000000800 */
[----:B------:R3:W0:Y:S01]  /*0af0*/  LDS R22, [R5] ;  /* 0x0000000005167984 */ /* 0x0006220000000800 */
[----:B-1----:R-:W-:Y:S01]  /*0b00*/  ULEA UR6, UR7, UR6, 0x18 ;  /* 0x0000000607067291 */ /* 0x002fe2000f8ec0ff */
[----:B--2---:R-:W-:-:S05]  /*0b10*/  FADD R20, R21, R20 ;  /* 0x0000001415147221 */ /* 0x004fca0000000000 */
[----:B------:R-:W-:-:S06]  /*0b20*/  LEA R21, R2, UR6, 0x2 ;  /* 0x0000000602157c11 */ /* 0x000fcc000f8e10ff */
[----:B------:R-:W1:Y:S01]  /*0b30*/  LDS R21, [R21] ;  /* 0x0000000015157984 */ /* 0x000e620000000800 */
[----:B0--34-:R-:W-:Y:S05]  /*0b40*/  BRA `(.L_x_7) ;  /* 0x0000000000587947 */ /* 0x019fea0003800000 */
.L_x_9:
[----:B------:R-:W-:-:S13]  /*0b50*/  ISETP.NE.AND P1, PT, R0, RZ, PT ;  /* 0x000000ff0000720c */ /* 0x000fda0003f25270 */
[----:B------:R-:W-:Y:S05]  /*0b60*/  @P1 BRA `(.L_x_10) ;  /* 0x0000000000381947 */ /* 0x000fea0003800000 */
[----:B-12-4-:R-:W-:Y:S01]  /*0b70*/  LDS R20, [R24+0x4] ;  /* 0x0000040018147984 */ /* 0x016fe20000000800 */
[----:B------:R-:W1:Y:S01]  /*0b80*/  S2UR UR7, SR_CgaCtaId ;  /* 0x00000000000779c3 */ /* 0x000e620000008800 */
[----:B------:R-:W-:Y:S02]  /*0b90*/  UMOV UR6, 0x400 ;  /* 0x0000040000067882 */ /* 0x000fe40000000000 */
[----:B---3--:R-:W2:Y:S01]  /*0ba0*/  LDS R21, [R24+-0x4] ;  /* 0xfffffc0018157984 */ /* 0x008ea20000000800 */
[----:B------:R-:W-:-:S03]  /*0bb0*/  UIADD3 UR6, UPT, UPT, UR6, 0x1100, URZ ;  /* 0x0000110006067890 */ /* 0x000fc6000fffe0ff */
[----:B------:R3:W4:Y:S01]  /*0bc0*/  LDS R28, [R24] ;  /* 0x00000000181c7984 */ /* 0x0007220000000800 */
[----:B-1----:R-:W-:-:S06]  /*0bd0*/  ULEA UR6, UR7, UR6, 0x18 ;  /* 0x0000000607067291 */ /* 0x002fcc000f8ec0ff */
[----:B------:R-:W-:-:S06]  /*0be0*/  LEA R22, R2, UR6, 0x2 ;  /* 0x0000000602167c11 */ /* 0x000fcc000f8e10ff */
[----:B------:R-:W1:Y:S01]  /*0bf0*/  LDS R22, [R22] ;  /* 0x0000000016167984 */ /* 0x000e620000000800 */
[----:B--2---:R-:W-:Y:S02]  /*0c00*/  FADD R20, R20, R21 ;  /* 0x0000001514147221 */ /* 0x004fe40000000000 */
[----:B------:R-:W2:Y:S02]  /*0c10*/  LDC R21, c[0x0][0x364] ;  /* 0x0000d900ff157b82 */ /* 0x000ea40000000800 */
[----:B--2---:R-:W-:-:S06]  /*0c20*/  IMAD R21, R21, 0x4, R24 ;  /* 0x0000000415157824 */ /* 0x004fcc00078e0218 */
[----:B------:R-:W2:Y:S01]  /*0c30*/  LDS R21, [R21] ;  /* 0x0000000015157984 */ /* 0x000ea20000000800 */
[----:B-1-34-:R-:W-:Y:S05]  /*0c40*/  BRA `(.L_x_7) ;  /* 0x0000000000187947 */ /* 0x01afea0003800000 */
.L_x_10:
[----:B-12-4-:R-:W-:Y:S04]  /*0c50*/  LDS R20, [R3+0x4] ;  /* 0x0000040003147984 */ /* 0x016fe80000000800 */
[----:B---3--:R-:W1:Y:S04]  /*0c60*/  LDS R21, [R3+-0x4] ;  /* 0xfffffc0003157984 */ /* 0x008e680000000800 */
[----:B------:R3:W2:Y:S04]  /*0c70*/  LDS R28, [R3] ;  /* 0x00000000031c7984 */ /* 0x0006a80000000800 */
[----:B------:R3:W4:Y:S01]  /*0c80*/  LDS R22, [R5] ;  /* 0x0000000005167984 */ /* 0x0007220000000800 */
[----:B-1----:R-:W-:-:S03]  /*0c90*/  FADD R20, R21, R20 ;  /* 0x0000001415147221 */ /* 0x002fc60000000000 */
[----:B------:R3:W1:Y:S04]  /*0ca0*/  LDS R21, [R4] ;  /* 0x0000000004157984 */ /* 0x0006680000000800 */
.L_x_7:
[----:B------:R-:W-:Y:S05]  /*0cb0*/  BSYNC.RECONVERGENT B0 ;  /* 0x0000000000007941 */ /* 0x000fea0003800200 */
.L_x_5:
[----:B-12---:R-:W-:-:S04]  /*0cc0*/  FADD R21, R20, R21 ;  /* 0x0000001514157221 */ /* 0x006fc80000000000 */
[----:B----4-:R-:W-:Y:S02]  /*0cd0*/  FADD R21, R21, R22 ;  /* 0x0000001615157221 */ /* 0x010fe40000000000 */
[----:B------:R-:W-:Y:S08]  /*0ce0*/  F2F.F64.F32 R22, R28 ;  /* 0x0000001c00167310 */ /* 0x000ff00000201800 */
[----:B------:R-:W1:Y:S02]  /*0cf0*/  F2F.F64.F32 R20, R21 ;  /* 0x0000001500147310 */ /* 0x000e640000201800 */
[----:B-1----:R-:W-:-:S08]  /*0d00*/  DFMA R20, R22, -4, R20 ;  /* 0xc01000001614782b */ /* 0x002fd00000000014 */
[----:B0-----:R-:W-:-:S08]  /*0d10*/  DMUL R20, R8, R20 ;  /* 0x0000001408147228 */ /* 0x001fd00000000000 */
[----:B------:R-:W-:Y:S01]  /*0d20*/  DFMA R20, R22, 2, R20 ;  /* 0x400000001614782b */ /* 0x000fe20000000014 */
[----:B------:R-:W2:Y:S02]  /*0d30*/  LDG.E R22, desc[UR10][R16.64] ;  /* 0x0000000a10167981 */ /* 0x000ea4000c1e1900 */
[----:B--2---:R-:W0:Y:S05]  /*0d40*/  F2F.F64.F32 R22, R22 ;  /* 0x0000001600167310 */ /* 0x004e2a0000201800 */
[----:B0-----:R-:W-:Y:S02]  /*0d50*/  DADD R22, R20, -R22 ;  /* 0x0000000014167229 */ /* 0x001fe40000000816 */
[----:B------:R-:W0:Y:S08]  /*0d60*/  LDC.64 R20, c[0x0][0x380] ;  /* 0x0000e000ff147b82 */ /* 0x000e300000000a00 */
[----:B------:R-:W1:Y:S02]  /*0d70*/  F2F.F32.F64 R23, R22 ;  /* 0x0000001600177310 */ /* 0x000e640000301000 */
[----:B-1----:R-:W-:Y:S01]  /*0d80*/  STG.E desc[UR10][R12.64], R23 ;  /* 0x000000170c007986 */ /* 0x002fe2000c10190a */
[----:B------:R-:W-:Y:S06]  /*0d90*/  BAR.SYNC.DEFER_BLOCKING 0x0 ;  /* 0x0000000000007b1d */ /* 0x000fec0000010000 */
[----:B------:R-:W1:Y:S04]  /*0da0*/  LDS R28, [R3] ;  /* 0x00000000031c7984 */ /* 0x000e680000000800 */
[----:B-1----:R1:W-:Y:S04]  /*0db0*/  STG.E desc[UR10][R14.64], R28 ;  /* 0x0000001c0e007986 */ /* 0x0023e8000c10190a */
[----:B-1----:R-:W2:Y:S01]  /*0dc0*/  LDG.E R28, desc[UR10][R10.64] ;  /* 0x0000000a0a1c7981 */ /* 0x002ea2000c1e1900 */
[----:B0-----:R-:W-:Y:S01]  /*0dd0*/  IMAD.WIDE R20, R27, 0x4, R20 ;  /* 0x000000041b147825 */ /* 0x001fe200078e0214 */
[----:B------:R-:W-:Y:S01]  /*0de0*/  UIADD3 UR5, UPT, UPT, UR5, 0x1, URZ ;  /* 0x0000000105057890 */ /* 0x000fe2000fffe0ff */
[----:B------:R-:W-:-:S02]  /*0df0*/  IADD3 R26, PT, PT, R6, R26, RZ ;  /* 0x0000001a061a7210 */ /* 0x000fc40007ffe0ff */
[C---:B------:R-:W-:Y:S01]  /*0e00*/  IMAD.IADD R25, R6.reuse, 0x1, R25 ;  /* 0x0000000106197824 */ /* 0x040fe200078e0219 */
[----:B------:R-:W-:Y:S01]  /*0e10*/  UISETP.NE.AND UP0, UPT, UR5, URZ, UPT ;  /* 0x000000ff0500728c */ /* 0x000fe2000bf05270 */
[C---:B------:R-:W-:Y:S01]  /*0e20*/  IMAD.IADD R29, R6.reuse, 0x1, R29 ;  /* 0x00000001061d7824 */ /* 0x040fe200078e021d */
[----:B------:R-:W-:Y:S01]  /*0e30*/  IADD3 R27, PT, PT, R6, R27, RZ ;  /* 0x0000001b061b7210 */ /* 0x000fe20007ffe0ff */
[----:B--2---:R1:W-:Y:S04]  /*0e40*/  STS [R3], R28 ;  /* 0x0000001c03007388 */ /* 0x0043e80000000800 */
[----:B------:R1:W-:Y:S01]  /*0e50*/  STG.E desc[UR10][R20.64], R28 ;  /* 0x0000001c14007986 */ /* 0x0003e2000c10190a */
[----:B------:R-:W-:Y:S06]  /*0e60*/  BAR.SYNC.DEFER_BLOCKING 0x0 ;  /* 0x0000000000007b1d */ /* 0x000fec0000010000 */
[----:B------:R-:W-:Y:S05]  /*0e70*/  BRA.U UP0, `(.L_x_11) ;  /* 0xfffffff500a87547 */ /* 0x000fea000b83ffff */
[----:B------:R-:W-:Y:S05]  /*0e80*/  EXIT ;  /* 0x000000000000794d */ /* 0x000fea0003800000 */
        .weak           $__internal_0_$__cuda_sm3x_div_rn_noftz_f32_slowpath
        .type           $__internal_0_$__cuda_sm3x_div_rn_noftz_f32_slowpath,@function
        .size           $__internal_0_$__cuda_sm3x_div_rn_noftz_f32_slowpath,(.L_x_21 - $__internal_0_$__cuda_sm3x_div_rn_noftz_f32_slowpath)
$__internal_0_$__cuda_sm3x_div_rn_noftz_f32_slowpath:
[--C-:B------:R-:W-:Y:S01]  /*0e90*/  SHF.R.U32.HI R11, RZ, 0x17, R7.reuse ;  /* 0x00000017ff0b7819 */ /* 0x100fe20000011607 */
[----:B------:R-:W-:Y:S01]  /*0ea0*/  IMAD.MOV.U32 R20, RZ, RZ, R7 ;  /* 0x000000ffff147224 */ /* 0x000fe200078e0007 */
[----:B------:R-:W-:Y:S02]  /*0eb0*/  SHF.R.U32.HI R16, RZ, 0x17, R6 ;  /* 0x00000017ff107819 */ /* 0x000fe40000011606 */
[----:B------:R-:W-:Y:S02]  /*0ec0*/  LOP3.LUT R11, R11, 0xff, RZ, 0xc0, !PT ;  /* 0x000000ff0b0b7812 */ /* 0x000fe400078ec0ff */
[----:B------:R-:W-:Y:S02]  /*0ed0*/  LOP3.LUT R16, R16, 0xff, RZ, 0xc0, !PT ;  /* 0x000000ff10107812 */ /* 0x000fe400078ec0ff */
[----:B------:R-:W-:Y:S01]  /*0ee0*/  MOV R15, R6 ;  /* 0x00000006000f7202 */ /* 0x000fe20000000f00 */
[----:B------:R-:W-:Y:S02]  /*0ef0*/  VIADD R22, R11, 0xffffffff ;  /* 0xffffffff0b167836 */ /* 0x000fe40000000000 */
[----:B------:R-:W-:-:S03]  /*0f00*/  VIADD R17, R16, 0xffffffff ;  /* 0xffffffff10117836 */ /* 0x000fc60000000000 */
[----:B------:R-:W-:-:S04]  /*0f10*/  ISETP.GT.U32.AND P0, PT, R22, 0xfd, PT ;  /* 0x000000fd1600780c */ /* 0x000fc80003f04070 */
[----:B------:R-:W-:-:S13]  /*0f20*/  ISETP.GT.U32.OR P0, PT, R17, 0xfd, P0 ;  /* 0x000000fd1100780c */ /* 0x000fda0000704470 */
[----:B------:R-:W-:Y:S01]  /*0f30*/  @!P0 IMAD.MOV.U32 R14, RZ, RZ, RZ ;  /* 0x000000ffff0e8224 */ /* 0x000fe200078e00ff */
[----:B------:R-:W-:Y:S06]  /*0f40*/  @!P0 BRA `(.L_x_12) ;  /* 0x00000000005c8947 */ /* 0x000fec0003800000 */
[----:B------:R-:W-:Y:S02]  /*0f50*/  FSETP.GTU.FTZ.AND P0, PT, |R6|, +INF , PT ;  /* 0x7f8000000600780b */ /* 0x000fe40003f1c200 */
[----:B------:R-:W-:-:S04]  /*0f60*/  FSETP.GTU.FTZ.AND P1, PT, |R7|, +INF , PT ;  /* 0x7f8000000700780b */ /* 0x000fc80003f3c200 */
[----:B------:R-:W-:-:S13]  /*0f70*/  PLOP3.LUT P0, PT, P0, P1, PT, 0xf8, 0x8f ;  /* 0x00000000008f781c */ /* 0x000fda0000703f70 */
[----:B------:R-:W-:Y:S05]  /*0f80*/  @P0 BRA `(.L_x_13) ;  /* 0x0000000400440947 */ /* 0x000fea0003800000 */
[----:B------:R-:W-:-:S13]  /*0f90*/  LOP3.LUT P0, RZ, R20, 0x7fffffff, R15, 0xc8, !PT ;  /* 0x7fffffff14ff7812 */ /* 0x000fda000780c80f */
[----:B------:R-:W-:Y:S05]  /*0fa0*/  @!P0 BRA `(.L_x_14) ;  /* 0x0000000400348947 */ /* 0x000fea0003800000 */
[C---:B------:R-:W-:Y:S02]  /*0fb0*/  FSETP.NEU.FTZ.AND P2, PT, |R6|.reuse, +INF , PT ;  /* 0x7f8000000600780b */ /* 0x040fe40003f5d200 */
[----:B------:R-:W-:Y:S02]  /*0fc0*/  FSETP.NEU.FTZ.AND P1, PT, |R7|, +INF , PT ;  /* 0x7f8000000700780b */ /* 0x000fe40003f3d200 */
[----:B------:R-:W-:-:S11]  /*0fd0*/  FSETP.NEU.FTZ.AND P0, PT, |R6|, +INF , PT ;  /* 0x7f8000000600780b */ /* 0x000fd60003f1d200 */
[----:B------:R-:W-:Y:S05]  /*0fe0*/  @!P1 BRA !P2, `(.L_x_14) ;  /* 0x0000000400249947 */ /* 0x000fea0005000000 */
[----:B------:R-:W-:-:S04]  /*0ff0*/  LOP3.LUT P2, RZ, R15, 0x7fffffff, RZ, 0xc0, !PT ;  /* 0x7fffffff0fff7812 */ /* 0x000fc8000784c0ff */
[----:B------:R-:W-:-:S13]  /*1000*/  PLOP3.LUT P1, PT, P1, P2, PT, 0x2f, 0xf2 ;  /* 0x0000000000f2781c */ /* 0x000fda0000f24577 */
[----:B------:R-:W-:Y:S05]  /*1010*/  @P1 BRA `(.L_x_15) ;  /* 0x0000000400101947 */ /* 0x000fea0003800000 */
[----:B------:R-:W-:-:S04]  /*1020*/  LOP3.LUT P1, RZ, R20, 0x7fffffff, RZ, 0xc0, !PT ;  /* 0x7fffffff14ff7812 */ /* 0x000fc8000782c0ff */
[----:B------:R-:W-:-:S13]  /*1030*/  PLOP3.LUT P0, PT, P0, P1, PT, 0x2f, 0xf2 ;  /* 0x0000000000f2781c */ /* 0x000fda0000702577 */
[----:B------:R-:W-:Y:S05]  /*1040*/  @P0 BRA `(.L_x_16) ;  /* 0x0000000000f80947 */ /* 0x000fea0003800000 */
[----:B------:R-:W-:Y:S02]  /*1050*/  ISETP.GE.AND P0, PT, R17, RZ, PT ;  /* 0x000000ff1100720c */ /* 0x000fe40003f06270 */
[----:B------:R-:W-:-:S11]  /*1060*/  ISETP.GE.AND P1, PT, R22, RZ, PT ;  /* 0x000000ff1600720c */ /* 0x000fd60003f26270 */
[----:B------:R-:W-:Y:S01]  /*1070*/  @P0 MOV R14, RZ ;  /* 0x000000ff000e0202 */ /* 0x000fe20000000f00 */
[----:B------:R-:W-:Y:S02]  /*1080*/  @!P0 IMAD.MOV.U32 R14, RZ, RZ, -0x40 ;  /* 0xffffffc0ff0e8424 */ /* 0x000fe400078e00ff */
[----:B------:R-:W-:Y:S01]  /*1090*/  @!P0 FFMA R15, R6, 1.84467440737095516160e+19, RZ ;  /* 0x5f800000060f8823 */ /* 0x000fe200000000ff */
[----:B------:R-:W-:Y:S01]  /*10a0*/  @!P1 FFMA R20, R7, 1.84467440737095516160e+19, RZ ;  /* 0x5f80000007149823 */ /* 0x000fe200000000ff */
[----:B------:R-:W-:-:S07]  /*10b0*/  @!P1 VIADD R14, R14, 0x40 ;  /* 0x000000400e0e9836 */ /* 0x000fce0000000000 */
.L_x_12:
[----:B------:R-:W-:-:S04]  /*10c0*/  LEA R7, R11, 0xc0800000, 0x17 ;  /* 0xc08000000b077811 */ /* 0x000fc800078eb8ff */
[----:B------:R-:W-:Y:S01]  /*10d0*/  IADD3 R17, PT, PT, -R7, R20, RZ ;  /* 0x0000001407117210 */ /* 0x000fe20007ffe1ff */
[----:B------:R-:W-:-:S03]  /*10e0*/  VIADD R20, R16, 0xffffff81 ;  /* 0xffffff8110147836 */ /* 0x000fc60000000000 */
[----:B------:R0:W1:Y:S01]  /*10f0*/  MUFU.RCP R7, R17 ;  /* 0x0000001100077308 */ /* 0x0000620000001000 */
[----:B------:R-:W-:Y:S01]  /*1100*/  FADD.FTZ R23, -R17, -RZ ;  /* 0x800000ff11177221 */ /* 0x000fe20000010100 */
[C---:B------:R-:W-:Y:S01]  /*1110*/  IMAD R6, R20.reuse, -0x800000, R15 ;  /* 0xff80000014067824 */ /* 0x040fe200078e020f */
[----:B0-----:R-:W-:-:S05]  /*1120*/  IADD3 R17, PT, PT, R20, 0x7f, -R11 ;  /* 0x0000007f14117810 */ /* 0x001fca0007ffe80b */
[----:B------:R-:W-:Y:S02]  /*1130*/  IMAD.IADD R17, R17, 0x1, R14 ;  /* 0x0000000111117824 */ /* 0x000fe400078e020e */
[----:B-1----:R-:W-:-:S04]  /*1140*/  FFMA R16, R7, R23, 1 ;  /* 0x3f80000007107423 */ /* 0x002fc80000000017 */
[----:B------:R-:W-:-:S04]  /*1150*/  FFMA R7, R7, R16, R7 ;  /* 0x0000001007077223 */ /* 0x000fc80000000007 */
[----:B------:R-:W-:-:S04]  /*1160*/  FFMA R16, R6, R7, RZ ;  /* 0x0000000706107223 */ /* 0x000fc800000000ff */
[----:B------:R-:W-:-:S04]  /*1170*/  FFMA R15, R23, R16, R6 ;  /* 0x00000010170f7223 */ /* 0x000fc80000000006 */
[----:B------:R-:W-:-:S04]  /*1180*/  FFMA R16, R7, R15, R16 ;  /* 0x0000000f07107223 */ /* 0x000fc80000000010 */
[----:B------:R-:W-:-:S04]  /*1190*/  FFMA R15, R23, R16, R6 ;  /* 0x00000010170f7223 */ /* 0x000fc80000000006 */
[----:B------:R-:W-:-:S05]  /*11a0*/  FFMA R6, R7, R15, R16 ;  /* 0x0000000f07067223 */ /* 0x000fca0000000010 */
[----:B------:R-:W-:-:S04]  /*11b0*/  SHF.R.U32.HI R11, RZ, 0x17, R6 ;  /* 0x00000017ff0b7819 */ /* 0x000fc80000011606 */
[----:B------:R-:W-:-:S04]  /*11c0*/  LOP3.LUT R11, R11, 0xff, RZ, 0xc0, !PT ;  /* 0x000000ff0b0b7812 */ /* 0x000fc800078ec0ff */
[----:B------:R-:W-:-:S05]  /*11d0*/  IADD3 R20, PT, PT, R11, R17, RZ ;  /* 0x000000110b147210 */ /* 0x000fca0007ffe0ff */
[----:B------:R-:W-:-:S05]  /*11e0*/  VIADD R11, R20, 0xffffffff ;  /* 0xffffffff140b7836 */ /* 0x000fca0000000000 */
[----:B------:R-:W-:-:S13]  /*11f0*/  ISETP.GE.U32.AND P0, PT, R11, 0xfe, PT ;  /* 0x000000fe0b00780c */ /* 0x000fda0003f06070 */
[----:B------:R-:W-:Y:S05]  /*1200*/  @!P0 BRA `(.L_x_17) ;  /* 0x0000000000808947 */ /* 0x000fea0003800000 */
[----:B------:R-:W-:-:S13]  /*1210*/  ISETP.GT.AND P0, PT, R20, 0xfe, PT ;  /* 0x000000fe1400780c */ /* 0x000fda0003f04270 */
[----:B------:R-:W-:Y:S05]  /*1220*/  @P0 BRA `(.L_x_18) ;  /* 0x00000000006c0947 */ /* 0x000fea0003800000 */
[----:B------:R-:W-:-:S13]  /*1230*/  ISETP.GE.AND P0, PT, R20, 0x1, PT ;  /* 0x000000011400780c */ /* 0x000fda0003f06270 */
[----:B------:R-:W-:Y:S05]  /*1240*/  @P0 BRA `(.L_x_19) ;  /* 0x0000000000980947 */ /* 0x000fea0003800000 */
[----:B------:R-:W-:Y:S02]  /*1250*/  ISETP.GE.AND P0, PT, R20, -0x18, PT ;  /* 0xffffffe81400780c */ /* 0x000fe40003f06270 */
[----:B------:R-:W-:-:S11]  /*1260*/  LOP3.LUT R6, R6, 0x80000000, RZ, 0xc0, !PT ;  /* 0x8000000006067812 */ /* 0x000fd600078ec0ff */
[----:B------:R-:W-:Y:S05]  /*1270*/  @!P0 BRA `(.L_x_19) ;  /* 0x00000000008c8947 */ /* 0x000fea0003800000 */
[-CC-:B------:R-:W-:Y:S01]  /*1280*/  FFMA.RZ R11, R7, R15.reuse, R16.reuse ;  /* 0x0000000f070b7223 */ /* 0x180fe2000000c010 */
[C---:B------:R-:W-:Y:S02]  /*1290*/  ISETP.NE.AND P2, PT, R20.reuse, RZ, PT ;  /* 0x000000ff1400720c */ /* 0x040fe40003f45270 */
[C---:B------:R-:W-:Y:S02]  /*12a0*/  ISETP.NE.AND P1, PT, R20.reuse, RZ, PT ;  /* 0x000000ff1400720c */ /* 0x040fe40003f25270 */
[----:B------:R-:W-:Y:S01]  /*12b0*/  LOP3.LUT R14, R11, 0x7fffff, RZ, 0xc0, !PT ;  /* 0x007fffff0b0e7812 */ /* 0x000fe200078ec0ff */
[CCC-:B------:R-:W-:Y:S01]  /*12c0*/  FFMA.RP R11, R7.reuse, R15.reuse, R16.reuse ;  /* 0x0000000f070b7223 */ /* 0x1c0fe20000008010 */
[----:B------:R-:W-:Y:S01]  /*12d0*/  FFMA.RM R16, R7, R15, R16 ;  /* 0x0000000f07107223 */ /* 0x000fe20000004010 */
[----:B------:R-:W-:Y:S01]  /*12e0*/  VIADD R7, R20, 0x20 ;  /* 0x0000002014077836 */ /* 0x000fe20000000000 */
[----:B------:R-:W-:Y:S02]  /*12f0*/  LOP3.LUT R14, R14, 0x800000, RZ, 0xfc, !PT ;  /* 0x008000000e0e7812 */ /* 0x000fe400078efcff */
[----:B------:R-:W-:-:S02]  /*1300*/  IADD3 R15, PT, PT, -R20, RZ, RZ ;  /* 0x000000ff140f7210 */ /* 0x000fc40007ffe1ff */
[----:B------:R-:W-:Y:S02]  /*1310*/  SHF.L.U32 R7, R14, R7, RZ ;  /* 0x000000070e077219 */ /* 0x000fe400000006ff */
[----:B------:R-:W-:Y:S02]  /*1320*/  FSETP.NEU.FTZ.AND P0, PT, R11, R16, PT ;  /* 0x000000100b00720b */ /* 0x000fe40003f1d000 */
[----:B------:R-:W-:Y:S02]  /*1330*/  SEL R11, R15, RZ, P2 ;  /* 0x000000ff0f0b7207 */ /* 0x000fe40001000000 */
[----:B------:R-:W-:Y:S02]  /*1340*/  ISETP.NE.AND P1, PT, R7, RZ, P1 ;  /* 0x000000ff0700720c */ /* 0x000fe40000f25270 */
[----:B------:R-:W-:Y:S02]  /*1350*/  SHF.R.U32.HI R11, RZ, R11, R14 ;  /* 0x0000000bff0b7219 */ /* 0x000fe4000001160e */
[----:B------:R-:W-:-:S02]  /*1360*/  PLOP3.LUT P0, PT, P0, P1, PT, 0xf8, 0x8f ;  /* 0x00000000008f781c */ /* 0x000fc40000703f70 */
[----:B------:R-:W-:Y:S02]  /*1370*/  SHF.R.U32.HI R14, RZ, 0x1, R11 ;  /* 0x00000001ff0e7819 */ /* 0x000fe4000001160b */
[----:B------:R-:W-:-:S04]  /*1380*/  SEL R7, RZ, 0x1, !P0 ;  /* 0x00000001ff077807 */ /* 0x000fc80004000000 */
[----:B------:R-:W-:-:S04]  /*1390*/  LOP3.LUT R16, R7, 0x1, R14, 0xf8, !PT ;  /* 0x0000000107107812 */ /* 0x000fc800078ef80e */
[----:B------:R-:W-:-:S05]  /*13a0*/  LOP3.LUT R11, R16, R11, RZ, 0xc0, !PT ;  /* 0x0000000b100b7212 */ /* 0x000fca00078ec0ff */
[----:B------:R-:W-:-:S05]  /*13b0*/  IMAD.IADD R11, R14, 0x1, R11 ;  /* 0x000000010e0b7824 */ /* 0x000fca00078e020b */
[----:B------:R-:W-:Y:S01]  /*13c0*/  LOP3.LUT R6, R11, R6, RZ, 0xfc, !PT ;  /* 0x000000060b067212 */ /* 0x000fe200078efcff */
[----:B------:R-:W-:Y:S06]  /*13d0*/  BRA `(.L_x_19) ;  /* 0x0000000000347947 */ /* 0x000fec0003800000 */
.L_x_18:
[----:B------:R-:W-:-:S04]  /*13e0*/  LOP3.LUT R6, R6, 0x80000000, RZ, 0xc0, !PT ;  /* 0x8000000006067812 */ /* 0x000fc800078ec0ff */
[----:B------:R-:W-:Y:S01]  /*13f0*/  LOP3.LUT R6, R6, 0x7f800000, RZ, 0xfc, !PT ;  /* 0x7f80000006067812 */ /* 0x000fe200078efcff */
[----:B------:R-:W-:Y:S06]  /*1400*/  BRA `(.L_x_19) ;  /* 0x0000000000287947 */ /* 0x000fec0003800000 */
.L_x_17:
[----:B------:R-:W-:Y:S01]  /*1410*/  IMAD R6, R17, 0x800000, R6 ;  /* 0x0080000011067824 */ /* 0x000fe200078e0206 */
[----:B------:R-:W-:Y:S06]  /*1420*/  BRA `(.L_x_19) ;  /* 0x0000000000207947 */ /* 0x000fec0003800000 */
.L_x_16:
[----:B------:R-:W-:-:S04]  /*1430*/  LOP3.LUT R6, R20, 0x80000000, R15, 0x48, !PT ;  /* 0x8000000014067812 */ /* 0x000fc800078e480f */
[----:B------:R-:W-:Y:S01]  /*1440*/  LOP3.LUT R6, R6, 0x7f800000, RZ, 0xfc, !PT ;  /* 0x7f80000006067812 */ /* 0x000fe200078efcff */
[----:B------:R-:W-:Y:S06]  /*1450*/  BRA `(.L_x_19) ;  /* 0x0000000000147947 */ /* 0x000fec0003800000 */
.L_x_15:
[----:B------:R-:W-:Y:S01]  /*1460*/  LOP3.LUT R6, R20, 0x80000000, R15, 0x48, !PT ;  /* 0x8000000014067812 */ /* 0x000fe200078e480f */
[----:B------:R-:W-:Y:S06]  /*1470*/  BRA `(.L_x_19) ;  /* 0x00000000000c7947 */ /* 0x000fec0003800000 */
.L_x_14:
[----:B------:R-:W0:Y:S01]  /*1480*/  MUFU.RSQ R6, -QNAN ;  /* 0xffc0000000067908 */ /* 0x000e220000001400 */
[----:B------:R-:W-:Y:S05]  /*1490*/  BRA `(.L_x_19) ;  /* 0x0000000000047947 */ /* 0x000fea0003800000 */
.L_x_13:
[----:B------:R-:W-:-:S07]  /*14a0*/  FADD.FTZ R6, R6, R7 ;  /* 0x0000000706067221 */ /* 0x000fce0000010000 */
.L_x_19:
[----:B------:R-:W-:-:S04]  /*14b0*/  HFMA2 R11, -RZ, RZ, 0, 0 ;  /* 0x00000000ff0b7431 */ /* 0x000fc800000001ff */
[----:B0-----:R-:W-:Y:S05]  /*14c0*/  RET.REL.NODEC R10 `(_Z6onda2dPfS_S_fffi) ;  /* 0xffffffe80acc7950 */ /* 0x001fea0003c3ffff */
.L_x_20:
[----:B------:R-:W-:-:S00]  /*14d0*/  BRA `(.L_x_20) ;  /* 0xfffffffc00fc7947 */ /* 0x000fc0000383ffff */
[----:B------:R-:W-:-:S00]  /*14e0*/  NOP ;  /* 0x0000000000007918 */ /* 0x000fc00000000000 */
        /* <DEDUP_REMOVED lines=9> */
.L_x_21:


//--------------------- .nv.shared._Z6onda2dPfS_S_fffi --------------------------
	.section	.nv.shared._Z6onda2dPfS_S_fffi,"aw",@nobits
	.sectionflags	@""
	.align	4
.nv.shared._Z6onda2dPfS_S_fffi:
	.zero		5632


//--------------------- .nv.shared.reserved.0     --------------------------
	.section	.nv.shared.reserved.0,"aw",@nobits
	.weak		__nv_reservedSMEM_offset_0_alias
	.size		__nv_reservedSMEM_offset_0_alias, 0, 64
	.other		__nv_reservedSMEM_offset_0_alias,@"STO_CUDA_RESERVED_SHARED STV_DEFAULT"
__nv_reservedSMEM_offset_0_alias:
	.zero		0
	.zero		64


//--------------------- .nv.constant0._Z6onda2dPfS_S_fffi --------------------------
	.section	.nv.constant0._Z6onda2dPfS_S_fffi,"a",@progbits
	.sectionflags	@""
	.align	4
.nv.constant0._Z6onda2dPfS_S_fffi:
	.zero		936


//--------------------- SYMBOLS --------------------------

	.type		.nv.reservedSmem.offset0,@object
	.size		.nv.reservedSmem.offset0,0x4
	.type		.nv.reservedSmem.cap,@object
	.size		.nv.reservedSmem.cap,0x4
